//
// Generated by NVIDIA NVVM Compiler
//
// Compiler Build ID: CL-36424714
// Cuda compilation tools, release 13.0, V13.0.88
// Based on NVVM 20.0.0
//

.version 9.0
.target sm_100
.address_size 64

	// .globl	_Z3addPiS_S_

.visible .entry _Z3addPiS_S_(
	.param .u64 .ptr .align 1 _Z3addPiS_S__param_0,
	.param .u64 .ptr .align 1 _Z3addPiS_S__param_1,
	.param .u64 .ptr .align 1 _Z3addPiS_S__param_2
)
{
	.reg .pred 	%p<2>;
	.reg .b32 	%r<5>;
	.reg .b64 	%rd<11>;

	ld.param.u64 	%rd1, [_Z3addPiS_S__param_0];
	ld.param.u64 	%rd2, [_Z3addPiS_S__param_1];
	ld.param.u64 	%rd3, [_Z3addPiS_S__param_2];
	mov.u32 	%r1, %ctaid.x;
	setp.gt.u32 	%p1, %r1, 99;
	@%p1 bra 	$L__BB0_2;
	cvta.to.global.u64 	%rd4, %rd1;
	cvta.to.global.u64 	%rd5, %rd2;
	cvta.to.global.u64 	%rd6, %rd3;
	mul.wide.u32 	%rd7, %r1, 4;
	add.s64 	%rd8, %rd4, %rd7;
	ld.global.u32 	%r2, [%rd8];
	add.s64 	%rd9, %rd5, %rd7;
	ld.global.u32 	%r3, [%rd9];
	add.s32 	%r4, %r3, %r2;
	add.s64 	%rd10, %rd6, %rd7;
	st.global.u32 	[%rd10], %r4;
$L__BB0_2:
	ret;

}
	// .globl	_Z5set_aPi
.visible .entry _Z5set_aPi(
	.param .u64 .ptr .align 1 _Z5set_aPi_param_0
)
{
	.reg .pred 	%p<2>;
	.reg .b32 	%r<3>;
	.reg .b64 	%rd<5>;

	ld.param.u64 	%rd1, [_Z5set_aPi_param_0];
	mov.u32 	%r1, %ctaid.x;
	setp.gt.u32 	%p1, %r1, 99;
	@%p1 bra 	$L__BB1_2;
	cvta.to.global.u64 	%rd2, %rd1;
	neg.s32 	%r2, %r1;
	mul.wide.u32 	%rd3, %r1, 4;
	add.s64 	%rd4, %rd2, %rd3;
	st.global.u32 	[%rd4], %r2;
$L__BB1_2:
	ret;

}
	// .globl	_Z5set_bPi
.visible .entry _Z5set_bPi(
	.param .u64 .ptr .align 1 _Z5set_bPi_param_0
)
{
	.reg .pred 	%p<2>;
	.reg .b32 	%r<3>;
	.reg .b64 	%rd<5>;

	ld.param.u64 	%rd1, [_Z5set_bPi_param_0];
	mov.u32 	%r1, %ctaid.x;
	setp.gt.u32 	%p1, %r1, 99;
	@%p1 bra 	$L__BB2_2;
	cvta.to.global.u64 	%rd2, %rd1;
	mul.lo.s32 	%r2, %r1, %r1;
	mul.wide.u32 	%rd3, %r1, 4;
	add.s64 	%rd4, %rd2, %rd3;
	st.global.u32 	[%rd4], %r2;
$L__BB2_2:
	ret;

}


// ===== COMPILED SASS (sm_100) =====

	.target	sm_100

	.elftype	@"ET_EXEC"


//--------------------- .note.nv.tkinfo           --------------------------
	.section	.note.nv.tkinfo,"",@"SHT_NOTE"
	.sectionflags	@"SHF_NOTE_NV_TKINFO"
	.tkinfo
        /*0018*/ 	.word	0x00000002
        /*0030*/ 	.string	""
        /*0030*/ 	.string	"ptxas"
        /*0030*/ 	.string	"Cuda compilation tools, release 13.0, V13.0.88"
        /*0030*/ 	.string	"Build cuda_13.0.r13.0/compiler.36424714_0"
        /*0030*/ 	.string	"-arch sm_100 -m 64 "



//--------------------- .note.nv.cuinfo           --------------------------
	.section	.note.nv.cuinfo,"",@"SHT_NOTE"
	.sectionflags	@"SHF_NOTE_NV_CUINFO"
        /*0018*/ 	.short	0x0002
        /*001a*/ 	.short	0x0064
        /*001c*/ 	.short	0x0082
	.zero		2


//--------------------- .nv.info                  --------------------------
	.section	.nv.info,"",@"SHT_CUDA_INFO"
	.align	4


	//----- nvinfo : EIATTR_REGCOUNT
	.align		4
        /*0000*/ 	.byte	0x04, 0x2f
        /*0002*/ 	.short	(.L_1 - .L_0)
	.align		4
.L_0:
        /*0004*/ 	.word	index@(_Z3addPiS_S_)
        /*0008*/ 	.word	0x0000000c


	//----- nvinfo : EIATTR_FRAME_SIZE
	.align		4
.L_1:
        /*000c*/ 	.byte	0x04, 0x11
        /*000e*/ 	.short	(.L_3 - .L_2)
	.align		4
.L_2:
        /*0010*/ 	.word	index@(_Z3addPiS_S_)
        /*0014*/ 	.word	0x00000000


	//----- nvinfo : EIATTR_REGCOUNT
	.align		4
.L_3:
        /*0018*/ 	.byte	0x04, 0x2f
        /*001a*/ 	.short	(.L_5 - .L_4)
	.align		4
.L_4:
        /*001c*/ 	.word	index@(_Z5set_aPi)
        /*0020*/ 	.word	0x0000000a


	//----- nvinfo : EIATTR_FRAME_SIZE
	.align		4
.L_5:
        /*0024*/ 	.byte	0x04, 0x11
        /*0026*/ 	.short	(.L_7 - .L_6)
	.align		4
.L_6:
        /*0028*/ 	.word	index@(_Z5set_aPi)
        /*002c*/ 	.word	0x00000000


	//----- nvinfo : EIATTR_REGCOUNT
	.align		4
.L_7:
        /*0030*/ 	.byte	0x04, 0x2f
        /*0032*/ 	.short	(.L_9 - .L_8)
	.align		4
.L_8:
        /*0034*/ 	.word	index@(_Z5set_bPi)
        /*0038*/ 	.word	0x0000000a


	//----- nvinfo : EIATTR_FRAME_SIZE
	.align		4
.L_9:
        /*003c*/ 	.byte	0x04, 0x11
        /*003e*/ 	.short	(.L_11 - .L_10)
	.align		4
.L_10:
        /*0040*/ 	.word	index@(_Z5set_bPi)
        /*0044*/ 	.word	0x00000000


	//----- nvinfo : EIATTR_MIN_STACK_SIZE
	.align		4
.L_11:
        /*0048*/ 	.byte	0x04, 0x12
        /*004a*/ 	.short	(.L_13 - .L_12)
	.align		4
.L_12:
        /*004c*/ 	.word	index@(_Z5set_bPi)
        /*0050*/ 	.word	0x00000000


	//----- nvinfo : EIATTR_MIN_STACK_SIZE
	.align		4
.L_13:
        /*0054*/ 	.byte	0x04, 0x12
        /*0056*/ 	.short	(.L_15 - .L_14)
	.align		4
.L_14:
        /*0058*/ 	.word	index@(_Z5set_aPi)
        /*005c*/ 	.word	0x00000000


	//----- nvinfo : EIATTR_MIN_STACK_SIZE
	.align		4
.L_15:
        /*0060*/ 	.byte	0x04, 0x12
        /*0062*/ 	.short	(.L_17 - .L_16)
	.align		4
.L_16:
        /*0064*/ 	.word	index@(_Z3addPiS_S_)
        /*0068*/ 	.word	0x00000000
.L_17:


//--------------------- .nv.compat                --------------------------
	.section	.nv.compat,"",@"SHT_CUDA_COMPAT_INFO"
	.align	4
        /*0000*/ 	.byte	0x02, 0x09, 0x00, 0x00, 0x02, 0x02, 0x01, 0x00, 0x02, 0x05, 0x05, 0x00, 0x03, 0x07, 0x01, 0x01
        /*0010*/ 	.byte	0x02, 0x03, 0x00, 0x00, 0x02, 0x06, 0x01, 0x00, 0x04, 0x0b, 0x08, 0x00, 0x09, 0x00, 0x00, 0x00
        /*0020*/ 	.byte	0x00, 0x00, 0x00, 0x00


//--------------------- .nv.info._Z5set_bPi       --------------------------
	.section	.nv.info._Z5set_bPi,"",@"SHT_CUDA_INFO"
	.sectionflags	@""
	.align	4


	//----- nvinfo : EIATTR_CUDA_API_VERSION
	.align		4
        /*0000*/ 	.byte	0x04, 0x37
        /*0002*/ 	.short	(.L_19 - .L_18)
.L_18:
        /*0004*/ 	.word	0x00000082


	//----- nvinfo : EIATTR_KPARAM_INFO
	.align		4
.L_19:
        /*0008*/ 	.byte	0x04, 0x17
        /*000a*/ 	.short	(.L_21 - .L_20)
.L_20:
        /*000c*/ 	.word	0x00000000
        /*0010*/ 	.short	0x0000
        /*0012*/ 	.short	0x0000
        /*0014*/ 	.byte	0x00, 0xf5, 0x21, 0x00


	//----- nvinfo : EIATTR_SPARSE_MMA_MASK
	.align		4
.L_21:
        /*0018*/ 	.byte	0x03, 0x50
        /*001a*/ 	.short	0x0000


	//----- nvinfo : EIATTR_MAXREG_COUNT
	.align		4
        /*001c*/ 	.byte	0x03, 0x1b
        /*001e*/ 	.short	0x00ff


	//----- nvinfo : EIATTR_MERCURY_ISA_VERSION
	.align		4
        /*0020*/ 	.byte	0x03, 0x5f
        /*0022*/ 	.short	0x0101


	//----- nvinfo : EIATTR_VRC_CTA_INIT_COUNT
	.align		4
        /*0024*/ 	.byte	0x02, 0x4a
	.zero		1
	.zero		1


	//----- nvinfo : EIATTR_EXIT_INSTR_OFFSETS
	.align		4
        /*0028*/ 	.byte	0x04, 0x1c
        /*002a*/ 	.short	(.L_23 - .L_22)


	//   ....[0]....
.L_22:
        /*002c*/ 	.word	0x00000030


	//   ....[1]....
        /*0030*/ 	.word	0x00000090


	//----- nvinfo : EIATTR_CBANK_PARAM_SIZE
	.align		4
.L_23:
        /*0034*/ 	.byte	0x03, 0x19
        /*0036*/ 	.short	0x0008


	//----- nvinfo : EIATTR_PARAM_CBANK
	.align		4
        /*0038*/ 	.byte	0x04, 0x0a
        /*003a*/ 	.short	(.L_25 - .L_24)
	.align		4
.L_24:
        /*003c*/ 	.word	index@(.nv.constant0._Z5set_bPi)
        /*0040*/ 	.short	0x0380
        /*0042*/ 	.short	0x0008


	//----- nvinfo : EIATTR_SW_WAR
	.align		4
.L_25:
        /*0044*/ 	.byte	0x04, 0x36
        /*0046*/ 	.short	(.L_27 - .L_26)
.L_26:
        /*0048*/ 	.word	0x00000008
.L_27:


//--------------------- .nv.info._Z5set_aPi       --------------------------
	.section	.nv.info._Z5set_aPi,"",@"SHT_CUDA_INFO"
	.sectionflags	@""
	.align	4


	//----- nvinfo : EIATTR_CUDA_API_VERSION
	.align		4
        /*0000*/ 	.byte	0x04, 0x37
        /*0002*/ 	.short	(.L_29 - .L_28)
.L_28:
        /*0004*/ 	.word	0x00000082


	//----- nvinfo : EIATTR_KPARAM_INFO
	.align		4
.L_29:
        /*0008*/ 	.byte	0x04, 0x17
        /*000a*/ 	.short	(.L_31 - .L_30)
.L_30:
        /*000c*/ 	.word	0x00000000
        /*0010*/ 	.short	0x0000
        /*0012*/ 	.short	0x0000
        /*0014*/ 	.byte	0x00, 0xf5, 0x21, 0x00


	//----- nvinfo : EIATTR_SPARSE_MMA_MASK
	.align		4
.L_31:
        /*0018*/ 	.byte	0x03, 0x50
        /*001a*/ 	.short	0x0000


	//----- nvinfo : EIATTR_MAXREG_COUNT
	.align		4
        /*001c*/ 	.byte	0x03, 0x1b
        /*001e*/ 	.short	0x00ff


	//----- nvinfo : EIATTR_MERCURY_ISA_VERSION
	.align		4
        /*0020*/ 	.byte	0x03, 0x5f
        /*0022*/ 	.short	0x0101


	//----- nvinfo : EIATTR_VRC_CTA_INIT_COUNT
	.align		4
        /*0024*/ 	.byte	0x02, 0x4a
	.zero		1
	.zero		1


	//----- nvinfo : EIATTR_EXIT_INSTR_OFFSETS
	.align		4
        /*0028*/ 	.byte	0x04, 0x1c
        /*002a*/ 	.short	(.L_33 - .L_32)


	//   ....[0]....
.L_32:
        /*002c*/ 	.word	0x00000030


	//   ....[1]....
        /*0030*/ 	.word	0x00000090


	//----- nvinfo : EIATTR_CBANK_PARAM_SIZE
	.align		4
.L_33:
        /*0034*/ 	.byte	0x03, 0x19
        /*0036*/ 	.short	0x0008


	//----- nvinfo : EIATTR_PARAM_CBANK
	.align		4
        /*0038*/ 	.byte	0x04, 0x0a
        /*003a*/ 	.short	(.L_35 - .L_34)
	.align		4
.L_34:
        /*003c*/ 	.word	index@(.nv.constant0._Z5set_aPi)
        /*0040*/ 	.short	0x0380
        /*0042*/ 	.short	0x0008


	//----- nvinfo : EIATTR_SW_WAR
	.align		4
.L_35:
        /*0044*/ 	.byte	0x04, 0x36
        /*0046*/ 	.short	(.L_37 - .L_36)
.L_36:
        /*0048*/ 	.word	0x00000008
.L_37:


//--------------------- .nv.info._Z3addPiS_S_     --------------------------
	.section	.nv.info._Z3addPiS_S_,"",@"SHT_CUDA_INFO"
	.sectionflags	@""
	.align	4


	//----- nvinfo : EIATTR_CUDA_API_VERSION
	.align		4
        /*0000*/ 	.byte	0x04, 0x37
        /*0002*/ 	.short	(.L_39 - .L_38)
.L_38:
        /*0004*/ 	.word	0x00000082


	//----- nvinfo : EIATTR_KPARAM_INFO
	.align		4
.L_39:
        /*0008*/ 	.byte	0x04, 0x17
        /*000a*/ 	.short	(.L_41 - .L_40)
.L_40:
        /*000c*/ 	.word	0x00000000
        /*0010*/ 	.short	0x0002
        /*0012*/ 	.short	0x0010
        /*0014*/ 	.byte	0x00, 0xf5, 0x21, 0x00


	//----- nvinfo : EIATTR_KPARAM_INFO
	.align		4
.L_41:
        /*0018*/ 	.byte	0x04, 0x17
        /*001a*/ 	.short	(.L_43 - .L_42)
.L_42:
        /*001c*/ 	.word	0x00000000
        /*0020*/ 	.short	0x0001
        /*0022*/ 	.short	0x0008
        /*0024*/ 	.byte	0x00, 0xf5, 0x21, 0x00


	//----- nvinfo : EIATTR_KPARAM_INFO
	.align		4
.L_43:
        /*0028*/ 	.byte	0x04, 0x17
        /*002a*/ 	.short	(.L_45 - .L_44)
.L_44:
        /*002c*/ 	.word	0x00000000
        /*0030*/ 	.short	0x0000
        /*0032*/ 	.short	0x0000
        /*0034*/ 	.byte	0x00, 0xf5, 0x21, 0x00


	//----- nvinfo : EIATTR_SPARSE_MMA_MASK
	.align		4
.L_45:
        /*0038*/ 	.byte	0x03, 0x50
        /*003a*/ 	.short	0x0000


	//----- nvinfo : EIATTR_MAXREG_COUNT
	.align		4
        /*003c*/ 	.byte	0x03, 0x1b
        /*003e*/ 	.short	0x00ff


	//----- nvinfo : EIATTR_MERCURY_ISA_VERSION
	.align		4
        /*0040*/ 	.byte	0x03, 0x5f
        /*0042*/ 	.short	0x0101


	//----- nvinfo : EIATTR_VRC_CTA_INIT_COUNT
	.align		4
        /*0044*/ 	.byte	0x02, 0x4a
	.zero		1
	.zero		1


	//----- nvinfo : EIATTR_EXIT_INSTR_OFFSETS
	.align		4
        /*0048*/ 	.byte	0x04, 0x1c
        /*004a*/ 	.short	(.L_47 - .L_46)


	//   ....[0]....
.L_46:
        /*004c*/ 	.word	0x00000030


	//   ....[1]....
        /*0050*/ 	.word	0x000000f0


	//----- nvinfo : EIATTR_CBANK_PARAM_SIZE
	.align		4
.L_47:
        /*0054*/ 	.byte	0x03, 0x19
        /*0056*/ 	.short	0x0018


	//----- nvinfo : EIATTR_PARAM_CBANK
	.align		4
        /*0058*/ 	.byte	0x04, 0x0a
        /*005a*/ 	.short	(.L_49 - .L_48)
	.align		4
.L_48:
        /*005c*/ 	.word	index@(.nv.constant0._Z3addPiS_S_)
        /*0060*/ 	.short	0x0380
        /*0062*/ 	.short	0x0018


	//----- nvinfo : EIATTR_SW_WAR
	.align		4
.L_49:
        /*0064*/ 	.byte	0x04, 0x36
        /*0066*/ 	.short	(.L_51 - .L_50)
.L_50:
        /*0068*/ 	.word	0x00000008
.L_51:


//--------------------- .nv.callgraph             --------------------------
	.section	.nv.callgraph,"",@"SHT_CUDA_CALLGRAPH"
	.align	4
	.sectionentsize	8
	.align		4
        /*0000*/ 	.word	0x00000000
	.align		4
        /*0004*/ 	.word	0xffffffff
	.align		4
        /*0008*/ 	.word	0x00000000
	.align		4
        /*000c*/ 	.word	0xfffffffe
	.align		4
        /*0010*/ 	.word	0x00000000
	.align		4
        /*0014*/ 	.word	0xfffffffd
	.align		4
        /*0018*/ 	.word	0x00000000
	.align		4
        /*001c*/ 	.word	0xfffffffc


//--------------------- .text._Z5set_bPi          --------------------------
	.section	.text._Z5set_bPi,"ax",@progbits
	.align	128
        .global         _Z5set_bPi
        .type           _Z5set_bPi,@function
        .size           _Z5set_bPi,(.L_x_3 - _Z5set_bPi)
        .other          _Z5set_bPi,@"STO_CUDA_ENTRY STV_DEFAULT"
_Z5set_bPi:
.text._Z5set_bPi:
[----:B------:R-:W-:Y:S01]  /*0000*/  LDC R1, c[0x0][0x37c] ;  /* 0x0000df00ff017b82 */ /* 0x000fe20000000800 */
[----:B------:R-:W0:Y:S02]  /*0010*/  S2R R7, SR_CTAID.X ;  /* 0x0000000000077919 */ /* 0x000e240000002500 */
[----:B0-----:R-:W-:-:S13]  /*0020*/  ISETP.GT.U32.AND P0, PT, R7, 0x63, PT ;  /* 0x000000630700780c */ /* 0x001fda0003f04070 */
[----:B------:R-:W-:Y:S05]  /*0030*/  @P0 EXIT ;  /* 0x000000000000094d */ /* 0x000fea0003800000 */
[----:B------:R-:W0:Y:S01]  /*0040*/  LDC.64 R2, c[0x0][0x380] ;  /* 0x0000e000ff027b82 */ /* 0x000e220000000a00 */
[----:B------:R-:W1:Y:S01]  /*0050*/  LDCU.64 UR4, c[0x0][0x358] ;  /* 0x00006b00ff0477ac */ /* 0x000e620008000a00 */
[C---:B------:R-:W-:Y:S02]  /*0060*/  IMAD R5, R7.reuse, R7, RZ ;  /* 0x0000000707057224 */ /* 0x040fe400078e02ff */
[----:B0-----:R-:W-:-:S05]  /*0070*/  IMAD.WIDE.U32 R2, R7, 0x4, R2 ;  /* 0x0000000407027825 */ /* 0x001fca00078e0002 */
[----:B-1----:R-:W-:Y:S01]  /*0080*/  STG.E desc[UR4][R2.64], R5 ;  /* 0x0000000502007986 */ /* 0x002fe2000c101904 */
[----:B------:R-:W-:Y:S05]  /*0090*/  EXIT ;  /* 0x000000000000794d */ /* 0x000fea0003800000 */
.L_x_0:
[----:B------:R-:W-:-:S00]  /*00a0*/  BRA `(.L_x_0) ;  /* 0xfffffffc00fc7947 */ /* 0x000fc0000383ffff */
[----:B------:R-:W-:-:S00]  /*00b0*/  NOP ;  /* 0x0000000000007918 */ /* 0x000fc00000000000 */
        /* <DEDUP_REMOVED lines=12> */
.L_x_3:


//--------------------- .text._Z5set_aPi          --------------------------
	.section	.text._Z5set_aPi,"ax",@progbits
	.align	128
        .global         _Z5set_aPi
        .type           _Z5set_aPi,@function
        .size           _Z5set_aPi,(.L_x_4 - _Z5set_aPi)
        .other          _Z5set_aPi,@"STO_CUDA_ENTRY STV_DEFAULT"
_Z5set_aPi:
.text._Z5set_aPi:
[----:B------:R-:W-:Y:S01]  /*0000*/  LDC R1, c[0x0][0x37c] ;  /* 0x0000df00ff017b82 */ /* 0x000fe20000000800 */
[----:B------:R-:W0:Y:S02]  /*0010*/  S2R R5, SR_CTAID.X ;  /* 0x0000000000057919 */ /* 0x000e240000002500 */
[----:B0-----:R-:W-:-:S13]  /*0020*/  ISETP.GT.U32.AND P0, PT, R5, 0x63, PT ;  /* 0x000000630500780c */ /* 0x001fda0003f04070 */
[----:B------:R-:W-:Y:S05]  /*0030*/  @P0 EXIT ;  /* 0x000000000000094d */ /* 0x000fea0003800000 */
[----:B------:R-:W0:Y:S01]  /*0040*/  LDC.64 R2, c[0x0][0x380] ;  /* 0x0000e000ff027b82 */ /* 0x000e220000000a00 */
[----:B------:R-:W1:Y:S01]  /*0050*/  LDCU.64 UR4, c[0x0][0x358] ;  /* 0x00006b00ff0477ac */ /* 0x000e620008000a00 */
[C---:B------:R-:W-:Y:S01]  /*0060*/  IADD3 R7, PT, PT, -R5.reuse, RZ, RZ ;  /* 0x000000ff05077210 */ /* 0x040fe20007ffe1ff */
[----:B0-----:R-:W-:-:S05]  /*0070*/  IMAD.WIDE.U32 R2, R5, 0x4, R2 ;  /* 0x0000000405027825 */ /* 0x001fca00078e0002 */
[----:B-1----:R-:W-:Y:S01]  /*0080*/  STG.E desc[UR4][R2.64], R7 ;  /* 0x0000000702007986 */ /* 0x002fe2000c101904 */
[----:B------:R-:W-:Y:S05]  /*0090*/  EXIT ;  /* 0x000000000000794d */ /* 0x000fea0003800000 */
.L_x_1:
        /* <DEDUP_REMOVED lines=14> */
.L_x_4:


//--------------------- .text._Z3addPiS_S_        --------------------------
	.section	.text._Z3addPiS_S_,"ax",@progbits
	.align	128
        .global         _Z3addPiS_S_
        .type           _Z3addPiS_S_,@function
        .size           _Z3addPiS_S_,(.L_x_5 - _Z3addPiS_S_)
        .other          _Z3addPiS_S_,@"STO_CUDA_ENTRY STV_DEFAULT"
_Z3addPiS_S_:
.text._Z3addPiS_S_:
[----:B------:R-:W-:Y:S01]  /*0000*/  LDC R1, c[0x0][0x37c] ;  /* 0x0000df00ff017b82 */ /* 0x000fe20000000800 */
[----:B------:R-:W0:Y:S02]  /*0010*/  S2R R9, SR_CTAID.X ;  /* 0x0000000000097919 */ /* 0x000e240000002500 */
[----:B0-----:R-:W-:-:S13]  /*0020*/  ISETP.GT.U32.AND P0, PT, R9, 0x63, PT ;  /* 0x000000630900780c */ /* 0x001fda0003f04070 */
[----:B------:R-:W-:Y:S05]  /*0030*/  @P0 EXIT ;  /* 0x000000000000094d */ /* 0x000fea0003800000 */
[----:B------:R-:W0:Y:S01]  /*0040*/  LDC.64 R2, c[0x0][0x380] ;  /* 0x0000e000ff027b82 */ /* 0x000e220000000a00 */
[----:B------:R-:W1:Y:S07]  /*0050*/  LDCU.64 UR4, c[0x0][0x358] ;  /* 0x00006b00ff0477ac */ /* 0x000e6e0008000a00 */
[----:B------:R-:W2:Y:S08]  /*0060*/  LDC.64 R4, c[0x0][0x388] ;  /* 0x0000e200ff047b82 */ /* 0x000eb00000000a00 */
[----:B------:R-:W3:Y:S01]  /*0070*/  LDC.64 R6, c[0x0][0x390] ;  /* 0x0000e400ff067b82 */ /* 0x000ee20000000a00 */
[----:B0-----:R-:W-:-:S06]  /*0080*/  IMAD.WIDE.U32 R2, R9, 0x4, R2 ;  /* 0x0000000409027825 */ /* 0x001fcc00078e0002 */
[----:B-1----:R-:W4:Y:S01]  /*0090*/  LDG.E R2, desc[UR4][R2.64] ;  /* 0x0000000402027981 */ /* 0x002f22000c1e1900 */
[----:B--2---:R-:W-:-:S06]  /*00a0*/  IMAD.WIDE.U32 R4, R9, 0x4, R4 ;  /* 0x0000000409047825 */ /* 0x004fcc00078e0004 */
[----:B------:R-:W4:Y:S01]  /*00b0*/  LDG.E R5, desc[UR4][R4.64] ;  /* 0x0000000404057981 */ /* 0x000f22000c1e1900 */
[----:B---3--:R-:W-:Y:S01]  /*00c0*/  IMAD.WIDE.U32 R6, R9, 0x4, R6 ;  /* 0x0000000409067825 */ /* 0x008fe200078e0006 */
[----:B----4-:R-:W-:-:S05]  /*00d0*/  IADD3 R9, PT, PT, R2, R5, RZ ;  /* 0x0000000502097210 */ /* 0x010fca0007ffe0ff */
[----:B------:R-:W-:Y:S01]  /*00e0*/  STG.E desc[UR4][R6.64], R9 ;  /* 0x0000000906007986 */ /* 0x000fe2000c101904 */
[----:B------:R-:W-:Y:S05]  /*00f0*/  EXIT ;  /* 0x000000000000794d */ /* 0x000fea0003800000 */
.L_x_2:
        /* <DEDUP_REMOVED lines=16> */
.L_x_5:


//--------------------- .nv.shared.reserved.0     --------------------------
	.section	.nv.shared.reserved.0,"aw",@nobits
	.weak		__nv_reservedSMEM_offset_0_alias
	.size		__nv_reservedSMEM_offset_0_alias, 0, 64
	.other		__nv_reservedSMEM_offset_0_alias,@"STO_CUDA_RESERVED_SHARED STV_DEFAULT"
__nv_reservedSMEM_offset_0_alias:
	.zero		0
	.zero		64


//--------------------- .nv.constant0._Z5set_bPi  --------------------------
	.section	.nv.constant0._Z5set_bPi,"a",@progbits
	.sectionflags	@""
	.align	4
.nv.constant0._Z5set_bPi:
	.zero		904


//--------------------- .nv.constant0._Z5set_aPi  --------------------------
	.section	.nv.constant0._Z5set_aPi,"a",@progbits
	.sectionflags	@""
	.align	4
.nv.constant0._Z5set_aPi:
	.zero		904


//--------------------- .nv.constant0._Z3addPiS_S_ --------------------------
	.section	.nv.constant0._Z3addPiS_S_,"a",@progbits
	.sectionflags	@""
	.align	4
.nv.constant0._Z3addPiS_S_:
	.zero		920


//--------------------- SYMBOLS --------------------------

	.type		.nv.reservedSmem.offset0,@object
	.size		.nv.reservedSmem.offset0,0x4
